	.headerflags	@"EF_CUDA_TEXMODE_UNIFIED EF_CUDA_64BIT_ADDRESS EF_CUDA_ACCELERATORS EF_CUDA_SM90 EF_CUDA_VIRTUAL_SM(EF_CUDA_SM90)"
	.elftype	@"ET_EXEC"


//--------------------- .nv.info                  --------------------------
	.section	.nv.info,"",@"SHT_CUDA_INFO"
	.align	4


	//----- nvinfo : EIATTR_REGCOUNT
	.align		4
        /*0000*/ 	.byte	0x04, 0x2f
        /*0002*/ 	.short	(.L_3 - .L_2)
	.align		4
.L_2:
        /*0004*/ 	.word	index@(triton_poi_fused__native_batch_norm_legit_no_training_add_relu_threshold_backward_19)
        /*0008*/ 	.word	0x00000028


	//----- nvinfo : EIATTR_MIN_STACK_SIZE
	.align		4
.L_3:
        /*000c*/ 	.byte	0x04, 0x12
        /*000e*/ 	.short	(.L_5 - .L_4)
	.align		4
.L_4:
        /*0010*/ 	.word	index@(triton_poi_fused__native_batch_norm_legit_no_training_add_relu_threshold_backward_19)
        /*0014*/ 	.word	0x00000000


	//----- nvinfo : EIATTR_FRAME_SIZE
	.align		4
.L_5:
        /*0018*/ 	.byte	0x04, 0x11
        /*001a*/ 	.short	(.L_7 - .L_6)
	.align		4
.L_6:
        /*001c*/ 	.word	index@(triton_poi_fused__native_batch_norm_legit_no_training_add_relu_threshold_backward_19)
        /*0020*/ 	.word	0x00000000


	//----- nvinfo : EIATTR_MIN_STACK_SIZE
	.align		4
.L_7:
        /*0024*/ 	.byte	0x04, 0x12
        /*0026*/ 	.short	(.L_9 - .L_8)
	.align		4
.L_8:
        /*0028*/ 	.word	index@(triton_poi_fused__native_batch_norm_legit_no_training_add_relu_threshold_backward_19)
        /*002c*/ 	.word	0x00000000
.L_9:


//--------------------- .nv.info.triton_poi_fused__native_batch_norm_legit_no_training_add_relu_threshold_backward_19 --------------------------
	.section	.nv.info.triton_poi_fused__native_batch_norm_legit_no_training_add_relu_threshold_backward_19,"",@"SHT_CUDA_INFO"
	.sectionflags	@""
	.align	4


	//----- nvinfo : EIATTR_CUDA_API_VERSION
	.align		4
        /*0000*/ 	.byte	0x04, 0x37
        /*0002*/ 	.short	(.L_11 - .L_10)
.L_10:
        /*0004*/ 	.word	0x0000007c


	//----- nvinfo : EIATTR_KPARAM_INFO
	.align		4
.L_11:
        /*0008*/ 	.byte	0x04, 0x17
        /*000a*/ 	.short	(.L_13 - .L_12)
.L_12:
        /*000c*/ 	.word	0x00000000
        /*0010*/ 	.short	0x0008
        /*0012*/ 	.short	0x0040
        /*0014*/ 	.byte	0x00, 0xf0, 0x11, 0x00


	//----- nvinfo : EIATTR_KPARAM_INFO
	.align		4
.L_13:
        /*0018*/ 	.byte	0x04, 0x17
        /*001a*/ 	.short	(.L_15 - .L_14)
.L_14:
        /*001c*/ 	.word	0x00000000
        /*0020*/ 	.short	0x0007
        /*0022*/ 	.short	0x0038
        /*0024*/ 	.byte	0x00, 0xf4, 0x21, 0x00


	//----- nvinfo : EIATTR_KPARAM_INFO
	.align		4
.L_15:
        /*0028*/ 	.byte	0x04, 0x17
        /*002a*/ 	.short	(.L_17 - .L_16)
.L_16:
        /*002c*/ 	.word	0x00000000
        /*0030*/ 	.short	0x0006
        /*0032*/ 	.short	0x0030
        /*0034*/ 	.byte	0x00, 0xf4, 0x21, 0x00


	//----- nvinfo : EIATTR_KPARAM_INFO
	.align		4
.L_17:
        /*0038*/ 	.byte	0x04, 0x17
        /*003a*/ 	.short	(.L_19 - .L_18)
.L_18:
        /*003c*/ 	.word	0x00000000
        /*0040*/ 	.short	0x0005
        /*0042*/ 	.short	0x0028
        /*0044*/ 	.byte	0x00, 0xf4, 0x21, 0x00


	//----- nvinfo : EIATTR_KPARAM_INFO
	.align		4
.L_19:
        /*0048*/ 	.byte	0x04, 0x17
        /*004a*/ 	.short	(.L_21 - .L_20)
.L_20:
        /*004c*/ 	.word	0x00000000
        /*0050*/ 	.short	0x0004
        /*0052*/ 	.short	0x0020
        /*0054*/ 	.byte	0x00, 0xf4, 0x21, 0x00


	//----- nvinfo : EIATTR_KPARAM_INFO
	.align		4
.L_21:
        /*0058*/ 	.byte	0x04, 0x17
        /*005a*/ 	.short	(.L_23 - .L_22)
.L_22:
        /*005c*/ 	.word	0x00000000
        /*0060*/ 	.short	0x0003
        /*0062*/ 	.short	0x0018
        /*0064*/ 	.byte	0x00, 0xf4, 0x21, 0x00


	//----- nvinfo : EIATTR_KPARAM_INFO
	.align		4
.L_23:
        /*0068*/ 	.byte	0x04, 0x17
        /*006a*/ 	.short	(.L_25 - .L_24)
.L_24:
        /*006c*/ 	.word	0x00000000
        /*0070*/ 	.short	0x0002
        /*0072*/ 	.short	0x0010
        /*0074*/ 	.byte	0x00, 0xf4, 0x21, 0x00


	//----- nvinfo : EIATTR_KPARAM_INFO
	.align		4
.L_25:
        /*0078*/ 	.byte	0x04, 0x17
        /*007a*/ 	.short	(.L_27 - .L_26)
.L_26:
        /*007c*/ 	.word	0x00000000
        /*0080*/ 	.short	0x0001
        /*0082*/ 	.short	0x0008
        /*0084*/ 	.byte	0x00, 0xf4, 0x21, 0x00


	//----- nvinfo : EIATTR_KPARAM_INFO
	.align		4
.L_27:
        /*0088*/ 	.byte	0x04, 0x17
        /*008a*/ 	.short	(.L_29 - .L_28)
.L_28:
        /*008c*/ 	.word	0x00000000
        /*0090*/ 	.short	0x0000
        /*0092*/ 	.short	0x0000
        /*0094*/ 	.byte	0x00, 0xf4, 0x21, 0x00


	//----- nvinfo : EIATTR_SPARSE_MMA_MASK
	.align		4
.L_29:
        /*0098*/ 	.byte	0x03, 0x50
        /*009a*/ 	.short	0x0000


	//----- nvinfo : EIATTR_MAXREG_COUNT
	.align		4
        /*009c*/ 	.byte	0x03, 0x1b
        /*009e*/ 	.short	0x00ff


	//----- nvinfo : EIATTR_EXIT_INSTR_OFFSETS
	.align		4
        /*00a0*/ 	.byte	0x04, 0x1c
        /*00a2*/ 	.short	(.L_31 - .L_30)


	//   ....[0]....
.L_30:
        /*00a4*/ 	.word	0x00000dd0


	//----- nvinfo : EIATTR_REQNTID
	.align		4
.L_31:
        /*00a8*/ 	.byte	0x04, 0x10
        /*00aa*/ 	.short	(.L_33 - .L_32)
.L_32:
        /*00ac*/ 	.word	0x00000080
        /*00b0*/ 	.word	0x00000001
        /*00b4*/ 	.word	0x00000001


	//----- nvinfo : EIATTR_CBANK_PARAM_SIZE
	.align		4
.L_33:
        /*00b8*/ 	.byte	0x03, 0x19
        /*00ba*/ 	.short	0x0044


	//----- nvinfo : EIATTR_PARAM_CBANK
	.align		4
        /*00bc*/ 	.byte	0x04, 0x0a
        /*00be*/ 	.short	(.L_35 - .L_34)
	.align		4
.L_34:
        /*00c0*/ 	.word	index@(.nv.constant0.triton_poi_fused__native_batch_norm_legit_no_training_add_relu_threshold_backward_19)
        /*00c4*/ 	.short	0x0210
        /*00c6*/ 	.short	0x0044


	//----- nvinfo : EIATTR_SW_WAR
	.align		4
.L_35:
        /*00c8*/ 	.byte	0x04, 0x36
        /*00ca*/ 	.short	(.L_37 - .L_36)
.L_36:
        /*00cc*/ 	.word	0x00000008
.L_37:


//--------------------- .nv.callgraph             --------------------------
	.section	.nv.callgraph,"",@"SHT_CUDA_CALLGRAPH"
	.align	4
	.sectionentsize	8
	.align		4
        /*0000*/ 	.word	0x00000000
	.align		4
        /*0004*/ 	.word	0xffffffff
	.align		4
        /*0008*/ 	.word	0x00000000
	.align		4
        /*000c*/ 	.word	0xfffffffe
	.align		4
        /*0010*/ 	.word	0x00000000
	.align		4
        /*0014*/ 	.word	0xfffffffd
	.align		4
        /*0018*/ 	.word	0x00000000
	.align		4
        /*001c*/ 	.word	0xfffffffc


//--------------------- .nv.constant4             --------------------------
	.section	.nv.constant4,"a",@progbits
	.align	8
	.align		8
.nv.constant4:
        /*0000*/ 	.dword	_$_str
	.align		8
        /*0008*/ 	.dword	_$_str_$_2


//--------------------- .text.triton_poi_fused__native_batch_norm_legit_no_training_add_relu_threshold_backward_19 --------------------------
	.section	.text.triton_poi_fused__native_batch_norm_legit_no_training_add_relu_threshold_backward_19,"ax",@progbits
	.sectionflags	@"SHF_BARRIERS=1"
	.align	128
        .global         triton_poi_fused__native_batch_norm_legit_no_training_add_relu_threshold_backward_19
        .type           triton_poi_fused__native_batch_norm_legit_no_training_add_relu_threshold_backward_19,@function
        .size           triton_poi_fused__native_batch_norm_legit_no_training_add_relu_threshold_backward_19,(.L_x_1 - triton_poi_fused__native_batch_norm_legit_no_training_add_relu_threshold_backward_19)
        .other          triton_poi_fused__native_batch_norm_legit_no_training_add_relu_threshold_backward_19,@"STO_CUDA_ENTRY STV_DEFAULT"
triton_poi_fused__native_batch_norm_legit_no_training_add_relu_threshold_backward_19:
.text.triton_poi_fused__native_batch_norm_legit_no_training_add_relu_threshold_backward_19:
[----:B------:R-:W-:Y:S01]  /*0000*/  LDC R1, c[0x0][0x28] ;  /* 0x00000a00ff017b82 */ /* 0x000fe20000000800 */
[----:B------:R-:W1:Y:S07]  /*0010*/  S2R R0, SR_TID.X ;  /* 0x0000000000007919 */ /* 0x000e6e0000002100 */
[----:B------:R-:W2:Y:S01]  /*0020*/  LDC.64 R36, c[0x0][0x220] ;  /* 0x00008800ff247b82 */ /* 0x000ea20000000a00 */
[----:B------:R-:W-:Y:S01]  /*0030*/  ULDC.64 UR6, c[0x0][0x208] ;  /* 0x0000820000067ab9 */ /* 0x000fe20000000a00 */
[----:B------:R-:W3:Y:S06]  /*0040*/  S2R R2, SR_CTAID.X ;  /* 0x0000000000027919 */ /* 0x000eec0000002500 */
[----:B------:R-:W4:Y:S08]  /*0050*/  LDC.64 R20, c[0x0][0x218] ;  /* 0x00008600ff147b82 */ /* 0x000f300000000a00 */
[----:B------:R-:W5:Y:S01]  /*0060*/  LDC.64 R16, c[0x0][0x210] ;  /* 0x00008400ff107b82 */ /* 0x000f620000000a00 */
[----:B------:R-:W-:-:S07]  /*0070*/  HFMA2.MMA R28, -RZ, RZ, 1.625, 0 ;  /* 0x3e800000ff1c7435 */ /* 0x000fce00000001ff */
[----:B------:R-:W2:Y:S01]  /*0080*/  S2UR UR5, SR_CgaCtaId ;  /* 0x00000000000579c3 */ /* 0x000ea20000008800 */
[----:B------:R-:W-:Y:S01]  /*0090*/  UMOV UR4, 0x400 ;  /* 0x0000040000047882 */ /* 0x000fe20000000000 */
[----:B------:R-:W-:Y:S01]  /*00a0*/  ULDC.64 UR8, c[0x0][0x248] ;  /* 0x0000920000087ab9 */ /* 0x000fe20000000a00 */
[----:B-1----:R-:W-:Y:S02]  /*00b0*/  SHF.L.U32 R3, R0, 0x3, RZ ;  /* 0x0000000300037819 */ /* 0x002fe400000006ff */
[----:B---3--:R-:W-:Y:S02]  /*00c0*/  SHF.L.U32 R24, R2, 0xa, RZ ;  /* 0x0000000a02187819 */ /* 0x008fe400000006ff */
[----:B------:R-:W-:Y:S02]  /*00d0*/  SHF.R.S32.HI R19, RZ, 0x15, R2 ;  /* 0x00000015ff137819 */ /* 0x000fe40000011402 */
[----:B------:R-:W-:Y:S02]  /*00e0*/  LOP3.LUT R3, R3, 0x3f8, RZ, 0xc0, !PT ;  /* 0x000003f803037812 */ /* 0x000fe400078ec0ff */
[----:B------:R-:W-:-:S02]  /*00f0*/  SGXT R19, R19, 0x1 ;  /* 0x000000011313781a */ /* 0x000fc40000000200 */
[----:B------:R-:W-:-:S04]  /*0100*/  LOP3.LUT R2, R24, R3, RZ, 0xfc, !PT ;  /* 0x0000000318027212 */ /* 0x000fc800078efcff */
[----:B------:R-:W-:Y:S01]  /*0110*/  LEA.HI R4, R19, R2, RZ, 0x9 ;  /* 0x0000000213047211 */ /* 0x000fe200078f48ff */
[----:B-----5:R-:W-:-:S03]  /*0120*/  IMAD.WIDE R16, R2, 0x4, R16 ;  /* 0x0000000402107825 */ /* 0x020fc600078e0210 */
[----:B------:R-:W-:-:S04]  /*0130*/  LOP3.LUT R5, R4, 0xfffffe00, RZ, 0xc0, !PT ;  /* 0xfffffe0004057812 */ /* 0x000fc800078ec0ff */
[----:B------:R-:W-:Y:S02]  /*0140*/  IADD3 R32, R2, -R5, RZ ;  /* 0x8000000502207210 */ /* 0x000fe40007ffe0ff */
[----:B------:R-:W3:Y:S03]  /*0150*/  LDG.E.128 R4, desc[UR6][R16.64] ;  /* 0x0000000610047981 */ /* 0x000ee6000c1e1d00 */
[----:B--2---:R-:W-:-:S04]  /*0160*/  IMAD.WIDE R12, R32, 0x4, R36 ;  /* 0x00000004200c7825 */ /* 0x004fc800078e0224 */
[----:B----4-:R-:W-:Y:S02]  /*0170*/  IMAD.WIDE R8, R32, 0x4, R20 ;  /* 0x0000000420087825 */ /* 0x010fe400078e0214 */
[----:B------:R-:W2:Y:S04]  /*0180*/  LDG.E.EL.128 R12, desc[UR6][R12.64] ;  /* 0x000000060c0c7981 */ /* 0x000ea8000c2e1d00 */
[----:B------:R-:W3:Y:S01]  /*0190*/  LDG.E.EL.128 R8, desc[UR6][R8.64] ;  /* 0x0000000608087981 */ /* 0x000ee2000c2e1d00 */
[----:B------:R-:W-:-:S04]  /*01a0*/  LOP3.LUT R18, R24, 0x4, R3, 0xfe, !PT ;  /* 0x0000000418127812 */ /* 0x000fc800078efe03 */
[----:B------:R-:W-:-:S04]  /*01b0*/  LEA.HI R19, R19, R18, RZ, 0x9 ;  /* 0x0000001213137211 */ /* 0x000fc800078f48ff */
[----:B------:R-:W-:-:S04]  /*01c0*/  LOP3.LUT R19, R19, 0xfffffe00, RZ, 0xc0, !PT ;  /* 0xfffffe0013137812 */ /* 0x000fc800078ec0ff */
[----:B------:R-:W-:Y:S02]  /*01d0*/  IADD3 R25, R18, -R19, RZ ;  /* 0x8000001312197210 */ /* 0x000fe40007ffe0ff */
[----:B------:R-:W4:Y:S03]  /*01e0*/  LDG.E.128 R16, desc[UR6][R16.64+0x10] ;  /* 0x0000100610107981 */ /* 0x000f26000c1e1d00 */
[----:B------:R-:W-:-:S06]  /*01f0*/  IMAD.WIDE R20, R25, 0x4, R20 ;  /* 0x0000000419147825 */ /* 0x000fcc00078e0214 */
[----:B------:R-:W4:Y:S01]  /*0200*/  LDG.E.EL.128 R20, desc[UR6][R20.64] ;  /* 0x0000000614147981 */ /* 0x000f22000c2e1d00 */
[----:B--2---:R-:W-:Y:S01]  /*0210*/  FADD R13, R13, 9.9999997473787516356e-06 ;  /* 0x3727c5ac0d0d7421 */ /* 0x004fe20000000000 */
[----:B------:R-:W-:-:S03]  /*0220*/  FADD R29, R12, 9.9999997473787516356e-06 ;  /* 0x3727c5ac0c1d7421 */ /* 0x000fc60000000000 */
[----:B------:R-:W1:Y:S01]  /*0230*/  MUFU.SQRT R12, R13 ;  /* 0x0000000d000c7308 */ /* 0x000e620000002000 */
[----:B------:R-:W-:Y:S01]  /*0240*/  FADD R14, R14, 9.9999997473787516356e-06 ;  /* 0x3727c5ac0e0e7421 */ /* 0x000fe20000000000 */
[----:B---3--:R-:W-:-:S06]  /*0250*/  FADD R4, R4, -R8 ;  /* 0x8000000804047221 */ /* 0x008fcc0000000000 */
[----:B------:R-:W2:Y:S01]  /*0260*/  MUFU.SQRT R8, R14 ;  /* 0x0000000e00087308 */ /* 0x000ea20000002000 */
[----:B------:R-:W-:-:S07]  /*0270*/  FADD R15, R15, 9.9999997473787516356e-06 ;  /* 0x3727c5ac0f0f7421 */ /* 0x000fce0000000000 */
[----:B------:R-:W3:Y:S01]  /*0280*/  MUFU.SQRT R29, R29 ;  /* 0x0000001d001d7308 */ /* 0x000ee20000002000 */
[C---:B-1----:R-:W-:Y:S01]  /*0290*/  FSETP.GT.AND P5, PT, R12.reuse, 8.50705917302346158658e+37, PT ;  /* 0x7e8000000c00780b */ /* 0x042fe20003fa4000 */
[----:B------:R-:W-:Y:S01]  /*02a0*/  FADD R5, R5, -R9 ;  /* 0x8000000905057221 */ /* 0x000fe20000000000 */
[----:B------:R-:W-:-:S05]  /*02b0*/  FSETP.GEU.AND P3, PT, R12, 1.175494350822287508e-38, PT ;  /* 0x008000000c00780b */ /* 0x000fca0003f6e000 */
[----:B------:R-:W1:Y:S01]  /*02c0*/  MUFU.SQRT R9, R15 ;  /* 0x0000000f00097308 */ /* 0x000e620000002000 */
[C---:B--2---:R-:W-:Y:S02]  /*02d0*/  FSETP.GT.AND P2, PT, R8.reuse, 8.50705917302346158658e+37, PT ;  /* 0x7e8000000800780b */ /* 0x044fe40003f44000 */
[----:B------:R-:W-:Y:S02]  /*02e0*/  FSETP.GEU.AND P1, PT, R8, 1.175494350822287508e-38, PT ;  /* 0x008000000800780b */ /* 0x000fe40003f2e000 */
[C---:B---3--:R-:W-:Y:S01]  /*02f0*/  FSETP.GT.AND P6, PT, R29.reuse, 8.50705917302346158658e+37, PT ;  /* 0x7e8000001d00780b */ /* 0x048fe20003fc4000 */
[----:B------:R-:W-:Y:S01]  /*0300*/  @P5 FMUL R12, R12, 0.25 ;  /* 0x3e8000000c0c5820 */ /* 0x000fe20000400000 */
[----:B------:R-:W-:Y:S01]  /*0310*/  FSETP.GEU.AND P4, PT, R29, 1.175494350822287508e-38, PT ;  /* 0x008000001d00780b */ /* 0x000fe20003f8e000 */
[----:B----4-:R-:W-:Y:S01]  /*0320*/  FADD R27, R16, -R20 ;  /* 0x80000014101b7221 */ /* 0x010fe20000000000 */
[----:B------:R-:W-:Y:S01]  /*0330*/  FADD R7, R7, -R11 ;  /* 0x8000000b07077221 */ /* 0x000fe20000000000 */
[----:B------:R-:W-:Y:S01]  /*0340*/  @!P3 FMUL R12, R12, 16777216 ;  /* 0x4b8000000c0cb820 */ /* 0x000fe20000400000 */
[----:B------:R-:W-:-:S03]  /*0350*/  FADD R6, R6, -R10 ;  /* 0x8000000a06067221 */ /* 0x000fc60000000000 */
[----:B------:R-:W-:Y:S01]  /*0360*/  @P2 FMUL R8, R8, 0.25 ;  /* 0x3e80000008082820 */ /* 0x000fe20000400000 */
[----:B-1----:R-:W-:Y:S01]  /*0370*/  FSETP.GT.AND P0, PT, R9, 8.50705917302346158658e+37, PT ;  /* 0x7e8000000900780b */ /* 0x002fe20003f04000 */
[----:B------:R-:W1:Y:S01]  /*0380*/  MUFU.RCP R16, R12 ;  /* 0x0000000c00107308 */ /* 0x000e620000001000 */
[----:B------:R-:W-:Y:S01]  /*0390*/  FSEL R13, R28, 1, P6 ;  /* 0x3f8000001c0d7808 */ /* 0x000fe20003000000 */
[----:B------:R-:W-:Y:S01]  /*03a0*/  @!P1 FMUL R8, R8, 16777216 ;  /* 0x4b80000008089820 */ /* 0x000fe20000400000 */
[----:B------:R-:W-:Y:S01]  /*03b0*/  FADD R26, R18, -R22 ;  /* 0x80000016121a7221 */ /* 0x000fe20000000000 */
[----:B------:R-:W-:Y:S01]  /*03c0*/  @P6 FMUL R29, R29, 0.25 ;  /* 0x3e8000001d1d6820 */ /* 0x000fe20000400000 */
[----:B------:R-:W-:Y:S01]  /*03d0*/  FSETP.GEU.AND P6, PT, R9, 1.175494350822287508e-38, PT ;  /* 0x008000000900780b */ /* 0x000fe20003fce000 */
[----:B------:R-:W2:Y:S01]  /*03e0*/  LDC.64 R14, c[0x0][0x230] ;  /* 0x00008c00ff0e7b82 */ /* 0x000ea20000000a00 */
[----:B------:R-:W-:Y:S01]  /*03f0*/  FSEL R11, R28, 1, P5 ;  /* 0x3f8000001c0b7808 */ /* 0x000fe20002800000 */
[----:B------:R-:W-:Y:S01]  /*0400*/  @!P4 FMUL R29, R29, 16777216 ;  /* 0x4b8000001d1dc820 */ /* 0x000fe20000400000 */
[----:B------:R-:W3:Y:S03]  /*0410*/  MUFU.RCP R8, R8 ;  /* 0x0000000800087308 */ /* 0x000ee60000001000 */
[----:B------:R-:W-:Y:S01]  /*0420*/  @!P3 FMUL R11, R11, 16777216 ;  /* 0x4b8000000b0bb820 */ /* 0x000fe20000400000 */
[----:B------:R-:W-:-:S04]  /*0430*/  @P0 FMUL R9, R9, 0.25 ;  /* 0x3e80000009090820 */ /* 0x000fc80000400000 */
[----:B------:R4:W5:Y:S01]  /*0440*/  MUFU.RCP R10, R29 ;  /* 0x0000001d000a7308 */ /* 0x0009620000001000 */
[----:B-1----:R-:W-:Y:S01]  /*0450*/  FMUL R16, R16, R11 ;  /* 0x0000000b10107220 */ /* 0x002fe20000400000 */
[----:B------:R-:W-:Y:S01]  /*0460*/  FSEL R11, R28, 1, P2 ;  /* 0x3f8000001c0b7808 */ /* 0x000fe20001000000 */
[----:B------:R-:W-:Y:S01]  /*0470*/  @!P6 FMUL R9, R9, 16777216 ;  /* 0x4b8000000909e820 */ /* 0x000fe20000400000 */
[----:B----4-:R-:W-:Y:S02]  /*0480*/  FADD R29, R19, -R23 ;  /* 0x80000017131d7221 */ /* 0x010fe40000000000 */
[----:B------:R-:W1:Y:S02]  /*0490*/  LDC.64 R18, c[0x0][0x228] ;  /* 0x00008a00ff127b82 */ /* 0x000e640000000a00 */
[----:B------:R-:W4:Y:S01]  /*04a0*/  MUFU.RCP R34, R9 ;  /* 0x0000000900227308 */ /* 0x000f220000001000 */
[----:B------:R-:W-:Y:S01]  /*04b0*/  @!P1 FMUL R11, R11, 16777216 ;  /* 0x4b8000000b0b9820 */ /* 0x000fe20000400000 */
[----:B------:R-:W-:-:S03]  /*04c0*/  @!P4 FMUL R13, R13, 16777216 ;  /* 0x4b8000000d0dc820 */ /* 0x000fc60000400000 */
[----:B---3--:R-:W-:Y:S01]  /*04d0*/  FMUL R31, R8, R11 ;  /* 0x0000000b081f7220 */ /* 0x008fe20000400000 */
[----:B------:R-:W-:Y:S01]  /*04e0*/  FSEL R11, R28, 1, P0 ;  /* 0x3f8000001c0b7808 */ /* 0x000fe20000000000 */
[----:B-----5:R-:W-:-:S04]  /*04f0*/  FMUL R13, R10, R13 ;  /* 0x0000000d0a0d7220 */ /* 0x020fc80000400000 */
[----:B------:R-:W-:Y:S01]  /*0500*/  @!P6 FMUL R11, R11, 16777216 ;  /* 0x4b8000000b0be820 */ /* 0x000fe20000400000 */
[----:B------:R-:W-:Y:S01]  /*0510*/  FMUL R13, R13, R4 ;  /* 0x000000040d0d7220 */ /* 0x000fe20000400000 */
[----:B------:R-:W-:Y:S02]  /*0520*/  FMUL R16, R16, R5 ;  /* 0x0000000510107220 */ /* 0x000fe40000400000 */
[----:B----4-:R-:W-:Y:S01]  /*0530*/  FMUL R34, R34, R11 ;  /* 0x0000000b22227220 */ /* 0x010fe20000400000 */
[----:B--2---:R-:W-:-:S04]  /*0540*/  IMAD.WIDE R10, R32, 0x4, R14 ;  /* 0x00000004200a7825 */ /* 0x004fc800078e020e */
[----:B------:R-:W-:Y:S01]  /*0550*/  FMUL R31, R31, R6 ;  /* 0x000000061f1f7220 */ /* 0x000fe20000400000 */
[----:B-1----:R-:W-:-:S04]  /*0560*/  IMAD.WIDE R4, R32, 0x4, R18 ;  /* 0x0000000420047825 */ /* 0x002fc800078e0212 */
[----:B------:R-:W-:Y:S01]  /*0570*/  FMUL R34, R34, R7 ;  /* 0x0000000722227220 */ /* 0x000fe20000400000 */
[----:B------:R-:W2:Y:S04]  /*0580*/  LDG.E.EL.128 R8, desc[UR6][R10.64] ;  /* 0x000000060a087981 */ /* 0x000ea8000c2e1d00 */
[----:B------:R-:W2:Y:S01]  /*0590*/  LDG.E.EL.128 R4, desc[UR6][R4.64] ;  /* 0x0000000604047981 */ /* 0x000ea2000c2e1d00 */
[----:B------:R-:W-:-:S04]  /*05a0*/  IMAD.WIDE R36, R25, 0x4, R36 ;  /* 0x0000000419247825 */ /* 0x000fc800078e0224 */
[----:B------:R-:W-:Y:S01]  /*05b0*/  FADD R30, R17, -R21 ;  /* 0x80000015111e7221 */ /* 0x000fe20000000000 */
[----:B------:R-:W-:-:S04]  /*05c0*/  IMAD.WIDE R18, R25, 0x4, R18 ;  /* 0x0000000419127825 */ /* 0x000fc800078e0212 */
[----:B------:R-:W-:-:S06]  /*05d0*/  IMAD.WIDE R20, R25, 0x4, R14 ;  /* 0x0000000419147825 */ /* 0x000fcc00078e020e */
[----:B------:R-:W3:Y:S01]  /*05e0*/  LDG.E.EL.128 R20, desc[UR6][R20.64] ;  /* 0x0000000614147981 */ /* 0x000ee2000c2e1d00 */
[----:B--2---:R-:W-:-:S03]  /*05f0*/  FFMA R25, R4, R13, R8 ;  /* 0x0000000d04197223 */ /* 0x004fc60000000008 */
[----:B------:R-:W2:Y:S01]  /*0600*/  LDG.E.EL.128 R12, desc[UR6][R36.64] ;  /* 0x00000006240c7981 */ /* 0x000ea2000c2e1d00 */
[----:B------:R-:W-:Y:S01]  /*0610*/  FFMA R32, R5, R16, R9 ;  /* 0x0000001005207223 */ /* 0x000fe20000000009 */
[----:B------:R-:W-:Y:S01]  /*0620*/  FFMA R34, R7, R34, R11 ;  /* 0x0000002207227223 */ /* 0x000fe2000000000b */
[----:B------:R-:W-:Y:S01]  /*0630*/  FFMA R31, R6, R31, R10 ;  /* 0x0000001f061f7223 */ /* 0x000fe2000000000a */
[----:B------:R-:W3:Y:S01]  /*0640*/  LDG.E.EL.128 R16, desc[UR6][R18.64] ;  /* 0x0000000612107981 */ /* 0x000ee2000c2e1d00 */
[----:B--2---:R-:W-:Y:S01]  /*0650*/  FADD R12, R12, 9.9999997473787516356e-06 ;  /* 0x3727c5ac0c0c7421 */ /* 0x004fe20000000000 */
[----:B------:R-:W-:-:S03]  /*0660*/  FADD R13, R13, 9.9999997473787516356e-06 ;  /* 0x3727c5ac0d0d7421 */ /* 0x000fc60000000000 */
[----:B------:R-:W1:Y:S08]  /*0670*/  MUFU.SQRT R5, R12 ;  /* 0x0000000c00057308 */ /* 0x000e700000002000 */
[----:B------:R-:W2:Y:S01]  /*0680*/  MUFU.SQRT R7, R13 ;  /* 0x0000000d00077308 */ /* 0x000ea20000002000 */
[----:B------:R-:W-:Y:S01]  /*0690*/  FADD R15, R15, 9.9999997473787516356e-06 ;  /* 0x3727c5ac0f0f7421 */ /* 0x000fe20000000000 */
[----:B------:R-:W-:Y:S01]  /*06a0*/  FADD R14, R14, 9.9999997473787516356e-06 ;  /* 0x3727c5ac0e0e7421 */ /* 0x000fe20000000000 */
[----:B-1----:R-:W-:-:S05]  /*06b0*/  FSETP.GT.AND P6, PT, R5, 8.50705917302346158658e+37, PT ;  /* 0x7e8000000500780b */ /* 0x002fca0003fc4000 */
[----:B------:R-:W1:Y:S01]  /*06c0*/  MUFU.SQRT R10, R15 ;  /* 0x0000000f000a7308 */ /* 0x000e620000002000 */
[----:B------:R-:W-:Y:S02]  /*06d0*/  FSETP.GEU.AND P5, PT, R5, 1.175494350822287508e-38, PT ;  /* 0x008000000500780b */ /* 0x000fe40003fae000 */
[----:B--2---:R-:W-:-:S05]  /*06e0*/  FSETP.GT.AND P4, PT, R7, 8.50705917302346158658e+37, PT ;  /* 0x7e8000000700780b */ /* 0x004fca0003f84000 */
[----:B------:R2:W4:Y:S01]  /*06f0*/  MUFU.SQRT R6, R14 ;  /* 0x0000000e00067308 */ /* 0x0005220000002000 */
[----:B------:R-:W-:Y:S01]  /*0700*/  FSETP.GEU.AND P3, PT, R7, 1.175494350822287508e-38, PT ;  /* 0x008000000700780b */ /* 0x000fe20003f6e000 */
[----:B------:R-:W-:Y:S01]  /*0710*/  @P6 FMUL R5, R5, 0.25 ;  /* 0x3e80000005056820 */ /* 0x000fe20000400000 */
[----:B-1----:R-:W-:-:S03]  /*0720*/  FSETP.GT.AND P1, PT, R10, 8.50705917302346158658e+37, PT ;  /* 0x7e8000000a00780b */ /* 0x002fc60003f24000 */
[----:B------:R-:W-:Y:S01]  /*0730*/  @!P5 FMUL R5, R5, 16777216 ;  /* 0x4b8000000505d820 */ /* 0x000fe20000400000 */
[----:B------:R-:W-:Y:S01]  /*0740*/  FSEL R9, R28, 1, P6 ;  /* 0x3f8000001c097808 */ /* 0x000fe20003000000 */
[----:B--2---:R-:W1:Y:S01]  /*0750*/  LDC.64 R14, c[0x0][0x238] ;  /* 0x00008e00ff0e7b82 */ /* 0x004e620000000a00 */
[----:B------:R-:W-:Y:S01]  /*0760*/  @P4 FMUL R7, R7, 0.25 ;  /* 0x3e80000007074820 */ /* 0x000fe20000400000 */
[----:B----4-:R-:W-:-:S04]  /*0770*/  FSETP.GT.AND P2, PT, R6, 8.50705917302346158658e+37, PT ;  /* 0x7e8000000600780b */ /* 0x010fc80003f44000 */
[----:B------:R-:W-:Y:S01]  /*0780*/  @!P3 FMUL R7, R7, 16777216 ;  /* 0x4b8000000707b820 */ /* 0x000fe20000400000 */
[----:B------:R-:W-:Y:S01]  /*0790*/  FSETP.GEU.AND P6, PT, R10, 1.175494350822287508e-38, PT ;  /* 0x008000000a00780b */ /* 0x000fe20003fce000 */
[----:B------:R-:W2:Y:S01]  /*07a0*/  MUFU.RCP R4, R5 ;  /* 0x0000000500047308 */ /* 0x000ea20000001000 */
[----:B------:R-:W-:Y:S01]  /*07b0*/  FSETP.GEU.AND P0, PT, R6, 1.175494350822287508e-38, PT ;  /* 0x008000000600780b */ /* 0x000fe20003f0e000 */
[----:B------:R-:W-:-:S06]  /*07c0*/  @P1 FMUL R10, R10, 0.25 ;  /* 0x3e8000000a0a1820 */ /* 0x000fcc0000400000 */
[----:B------:R-:W4:Y:S01]  /*07d0*/  MUFU.RCP R7, R7 ;  /* 0x0000000700077308 */ /* 0x000f220000001000 */
[----:B------:R-:W-:Y:S01]  /*07e0*/  @P2 FMUL R6, R6, 0.25 ;  /* 0x3e80000006062820 */ /* 0x000fe20000400000 */
[----:B------:R-:W-:Y:S01]  /*07f0*/  @!P5 FMUL R9, R9, 16777216 ;  /* 0x4b8000000909d820 */ /* 0x000fe20000400000 */
[----:B------:R-:W-:Y:S01]  /*0800*/  FSEL R12, R28, 1, P4 ;  /* 0x3f8000001c0c7808 */ /* 0x000fe20002000000 */
[----:B------:R-:W-:Y:S02]  /*0810*/  @!P6 FMUL R10, R10, 16777216 ;  /* 0x4b8000000a0ae820 */ /* 0x000fe40000400000 */
[----:B------:R-:W-:Y:S01]  /*0820*/  @!P0 FMUL R6, R6, 16777216 ;  /* 0x4b80000006068820 */ /* 0x000fe20000400000 */
[----:B--2---:R-:W-:Y:S01]  /*0830*/  FMUL R4, R4, R9 ;  /* 0x0000000904047220 */ /* 0x004fe20000400000 */
[----:B------:R-:W-:Y:S01]  /*0840*/  @!P3 FMUL R12, R12, 16777216 ;  /* 0x4b8000000c0cb820 */ /* 0x000fe20000400000 */
[----:B------:R-:W2:Y:S03]  /*0850*/  MUFU.RCP R8, R10 ;  /* 0x0000000a00087308 */ /* 0x000ea60000001000 */
[----:B----4-:R-:W-:-:S05]  /*0860*/  FMUL R5, R7, R12 ;  /* 0x0000000c07057220 */ /* 0x010fca0000400000 */
[----:B------:R4:W5:Y:S01]  /*0870*/  MUFU.RCP R9, R6 ;  /* 0x0000000600097308 */ /* 0x0009620000001000 */
[C---:B------:R-:W-:Y:S02]  /*0880*/  FSEL R7, R28.reuse, 1, P1 ;  /* 0x3f8000001c077808 */ /* 0x040fe40000800000 */
[----:B------:R-:W-:Y:S01]  /*0890*/  FSEL R12, R28, 1, P2 ;  /* 0x3f8000001c0c7808 */ /* 0x000fe20001000000 */
[----:B-1----:R-:W-:-:S04]  /*08a0*/  IMAD.WIDE R14, R2, 0x4, R14 ;  /* 0x00000004020e7825 */ /* 0x002fc800078e020e */
[----:B------:R-:W-:Y:S01]  /*08b0*/  @!P6 FMUL R7, R7, 16777216 ;  /* 0x4b8000000707e820 */ /* 0x000fe20000400000 */
[----:B------:R-:W-:Y:S01]  /*08c0*/  @!P0 FMUL R12, R12, 16777216 ;  /* 0x4b8000000c0c8820 */ /* 0x000fe20000400000 */
[----:B------:R-:W-:Y:S02]  /*08d0*/  FMUL R13, R4, R27 ;  /* 0x0000001b040d7220 */ /* 0x000fe40000400000 */
[----:B--2---:R-:W-:Y:S01]  /*08e0*/  FMUL R8, R8, R7 ;  /* 0x0000000708087220 */ /* 0x004fe20000400000 */
[----:B------:R-:W-:Y:S02]  /*08f0*/  FMUL R30, R5, R30 ;  /* 0x0000001e051e7220 */ /* 0x000fe40000400000 */
[----:B----4-:R-:W2:Y:S01]  /*0900*/  LDG.E.128 R4, desc[UR6][R14.64] ;  /* 0x000000060e047981 */ /* 0x010ea2000c1e1d00 */
[----:B-----5:R-:W-:Y:S01]  /*0910*/  FMUL R9, R9, R12 ;  /* 0x0000000c09097220 */ /* 0x020fe20000400000 */
[----:B------:R-:W-:-:S03]  /*0920*/  FMUL R12, R8, R29 ;  /* 0x0000001d080c7220 */ /* 0x000fc60000400000 */
[----:B------:R-:W-:Y:S02]  /*0930*/  FMUL R27, R9, R26 ;  /* 0x0000001a091b7220 */ /* 0x000fe40000400000 */
[----:B------:R-:W4:Y:S01]  /*0940*/  LDG.E.128 R8, desc[UR6][R14.64+0x10] ;  /* 0x000010060e087981 */ /* 0x000f22000c1e1d00 */
[----:B---3--:R-:W-:Y:S01]  /*0950*/  FFMA R13, R16, R13, R20 ;  /* 0x0000000d100d7223 */ /* 0x008fe20000000014 */
[----:B------:R-:W-:Y:S01]  /*0960*/  FFMA R30, R17, R30, R21 ;  /* 0x0000001e111e7223 */ /* 0x000fe20000000015 */
[----:B------:R-:W-:Y:S01]  /*0970*/  FFMA R27, R18, R27, R22 ;  /* 0x0000001b121b7223 */ /* 0x000fe20000000016 */
[----:B------:R-:W-:Y:S01]  /*0980*/  FFMA R12, R19, R12, R23 ;  /* 0x0000000c130c7223 */ /* 0x000fe20000000017 */
[----:B0-----:R-:W-:Y:S01]  /*0990*/  UPRMT UR4, UR5, 0x654, UR4 ;  /* 0x0000065405047896 */ /* 0x001fe20008000004 */
[----:B------:R-:W0:Y:S05]  /*09a0*/  LDC.64 R20, c[0x0][0x240] ;  /* 0x00009000ff147b82 */ /* 0x000e2a0000000a00 */
[----:B------:R-:W-:-:S02]  /*09b0*/  LEA R3, R3, UR4, 0x2 ;  /* 0x0000000403037c11 */ /* 0x000fc4000f8e10ff */
[----:B------:R-:W-:-:S04]  /*09c0*/  SHF.L.U32 R23, R0, 0x2, RZ ;  /* 0x0000000200177819 */ /* 0x000fc800000006ff */
[----:B------:R-:W-:-:S04]  /*09d0*/  LOP3.LUT R23, R23, 0x1fc, RZ, 0xc0, !PT ;  /* 0x000001fc17177812 */ /* 0x000fc800078ec0ff */
[----:B------:R-:W-:Y:S01]  /*09e0*/  LEA R0, R23, UR4, 0x2 ;  /* 0x0000000417007c11 */ /* 0x000fe2000f8e10ff */
[----:B------:R-:W-:Y:S01]  /*09f0*/  ULDC.64 UR4, c[0x0][0x240] ;  /* 0x0000900000047ab9 */ /* 0x000fe20000000a00 */
[----:B------:R-:W-:Y:S02]  /*0a00*/  LOP3.LUT R23, R24, R23, RZ, 0xfc, !PT ;  /* 0x0000001718177212 */ /* 0x000fe400078efcff */
[----:B------:R-:W-:-:S03]  /*0a10*/  SHF.R.S32.HI R24, RZ, 0x1f, R24 ;  /* 0x0000001fff187819 */ /* 0x000fc60000011418 */
[----:B0-----:R-:W-:Y:S01]  /*0a20*/  IMAD.WIDE R20, R23, 0x4, R20 ;  /* 0x0000000417147825 */ /* 0x001fe200078e0214 */
[----:B--2---:R-:W-:-:S03]  /*0a30*/  FSETP.GEU.AND P6, PT, R34, -R7, PT ;  /* 0x800000072200720b */ /* 0x004fc60003fce000 */
[----:B------:R-:W-:Y:S01]  /*0a40*/  FADD R7, R7, R34 ;  /* 0x0000002207077221 */ /* 0x000fe20000000000 */
[----:B------:R-:W-:Y:S01]  /*0a50*/  FSETP.GEU.AND P5, PT, R31, -R6, PT ;  /* 0x800000061f00720b */ /* 0x000fe20003fae000 */
[----:B------:R-:W-:Y:S01]  /*0a60*/  FADD R6, R6, R31 ;  /* 0x0000001f06067221 */ /* 0x000fe20000000000 */
[----:B------:R-:W-:Y:S01]  /*0a70*/  FSETP.GEU.AND P4, PT, R32, -R5, PT ;  /* 0x800000052000720b */ /* 0x000fe20003f8e000 */
[----:B------:R-:W-:Y:S01]  /*0a80*/  FADD R5, R5, R32 ;  /* 0x0000002005057221 */ /* 0x000fe20000000000 */
[----:B------:R-:W-:Y:S01]  /*0a90*/  FSETP.GEU.AND P3, PT, R25, -R4, PT ;  /* 0x800000041900720b */ /* 0x000fe20003f6e000 */
[----:B------:R-:W-:Y:S01]  /*0aa0*/  FADD R4, R4, R25 ;  /* 0x0000001904047221 */ /* 0x000fe20000000000 */
[----:B----4-:R-:W-:Y:S01]  /*0ab0*/  FADD R19, R11, R12 ;  /* 0x0000000c0b137221 */ /* 0x010fe20000000000 */
[----:B------:R-:W-:Y:S01]  /*0ac0*/  FADD R18, R10, R27 ;  /* 0x0000001b0a127221 */ /* 0x000fe20000000000 */
[----:B------:R-:W-:Y:S01]  /*0ad0*/  FADD R17, R9, R30 ;  /* 0x0000001e09117221 */ /* 0x000fe20000000000 */
[----:B------:R-:W-:Y:S01]  /*0ae0*/  FSEL R7, R7, RZ, P6 ;  /* 0x000000ff07077208 */ /* 0x000fe20003000000 */
[----:B------:R-:W-:Y:S01]  /*0af0*/  FADD R16, R8, R13 ;  /* 0x0000000d08107221 */ /* 0x000fe20000000000 */
[----:B------:R-:W-:-:S02]  /*0b00*/  FSETP.GEU.AND P2, PT, R12, -R11, PT ;  /* 0x8000000b0c00720b */ /* 0x000fc40003f4e000 */
[----:B------:R-:W-:Y:S02]  /*0b10*/  FSETP.GEU.AND P1, PT, R27, -R10, PT ;  /* 0x8000000a1b00720b */ /* 0x000fe40003f2e000 */
[----:B------:R-:W-:Y:S02]  /*0b20*/  FSETP.GEU.AND P0, PT, R30, -R9, PT ;  /* 0x800000091e00720b */ /* 0x000fe40003f0e000 */
[----:B------:R-:W-:Y:S02]  /*0b30*/  FSETP.GEU.AND P6, PT, R13, -R8, PT ;  /* 0x800000080d00720b */ /* 0x000fe40003fce000 */
[----:B------:R-:W-:Y:S02]  /*0b40*/  FSEL R6, R6, RZ, P5 ;  /* 0x000000ff06067208 */ /* 0x000fe40002800000 */
[----:B------:R-:W-:Y:S02]  /*0b50*/  FSEL R5, R5, RZ, P4 ;  /* 0x000000ff05057208 */ /* 0x000fe40002000000 */
[----:B------:R-:W-:-:S02]  /*0b60*/  FSEL R4, R4, RZ, P3 ;  /* 0x000000ff04047208 */ /* 0x000fc40001800000 */
[----:B------:R-:W-:Y:S02]  /*0b70*/  FSEL R19, R19, RZ, P2 ;  /* 0x000000ff13137208 */ /* 0x000fe40001000000 */
[----:B------:R-:W-:Y:S02]  /*0b80*/  FSEL R18, R18, RZ, P1 ;  /* 0x000000ff12127208 */ /* 0x000fe40000800000 */
[----:B------:R-:W-:Y:S02]  /*0b90*/  FSEL R17, R17, RZ, P0 ;  /* 0x000000ff11117208 */ /* 0x000fe40000000000 */
[----:B------:R-:W-:Y:S01]  /*0ba0*/  FSEL R16, R16, RZ, P6 ;  /* 0x000000ff10107208 */ /* 0x000fe20003000000 */
[----:B------:R0:W-:Y:S04]  /*0bb0*/  STS.128 [R3], R4 ;  /* 0x0000000403007388 */ /* 0x0001e80000000c00 */
[----:B------:R1:W-:Y:S01]  /*0bc0*/  STS.128 [R3+0x10], R16 ;  /* 0x0000101003007388 */ /* 0x0003e20000000c00 */
[----:B------:R-:W-:Y:S01]  /*0bd0*/  BAR.SYNC.DEFER_BLOCKING 0x0 ;  /* 0x0000000000007b1d */ /* 0x000fe20000010000 */
[----:B------:R-:W-:-:S02]  /*0be0*/  FSETP.GTU.AND P2, PT, R6, RZ, PT ;  /* 0x000000ff0600720b */ /* 0x000fc40003f4c000 */
[----:B------:R-:W-:-:S03]  /*0bf0*/  FSETP.GTU.AND P3, PT, R7, RZ, PT ;  /* 0x000000ff0700720b */ /* 0x000fc60003f6c000 */
[----:B------:R-:W2:Y:S04]  /*0c00*/  LDS.128 R12, [R0] ;  /* 0x00000000000c7984 */ /* 0x000ea80000000c00 */
[----:B------:R3:W4:Y:S01]  /*0c10*/  LDS.128 R8, [R0+0x800] ;  /* 0x0008000000087984 */ /* 0x0007220000000c00 */
[----:B------:R-:W-:Y:S02]  /*0c20*/  FSETP.GTU.AND P0, PT, R4, RZ, PT ;  /* 0x000000ff0400720b */ /* 0x000fe40003f0c000 */
[----:B------:R-:W-:Y:S02]  /*0c30*/  FSETP.GTU.AND P1, PT, R5, RZ, PT ;  /* 0x000000ff0500720b */ /* 0x000fe40003f2c000 */
[----:B0-----:R-:W-:Y:S02]  /*0c40*/  SEL R4, RZ, 0x1, P3 ;  /* 0x00000001ff047807 */ /* 0x001fe40001800000 */
[----:B-1----:R-:W-:-:S02]  /*0c50*/  SEL R3, RZ, 0x1, P2 ;  /* 0x00000001ff037807 */ /* 0x002fc40001000000 */
[----:B------:R-:W-:Y:S02]  /*0c60*/  FSETP.GTU.AND P4, PT, R18, RZ, PT ;  /* 0x000000ff1200720b */ /* 0x000fe40003f8c000 */
[----:B------:R-:W-:Y:S02]  /*0c70*/  FSETP.GTU.AND P2, PT, R19, RZ, PT ;  /* 0x000000ff1300720b */ /* 0x000fe40003f4c000 */
[----:B------:R-:W-:Y:S02]  /*0c80*/  SEL R5, RZ, 0x1, P1 ;  /* 0x00000001ff057807 */ /* 0x000fe40000800000 */
[----:B------:R-:W-:Y:S02]  /*0c90*/  SEL R6, RZ, 0x1, P0 ;  /* 0x00000001ff067807 */ /* 0x000fe40000000000 */
[----:B------:R-:W-:Y:S02]  /*0ca0*/  FSETP.GTU.AND P0, PT, R16, RZ, PT ;  /* 0x000000ff1000720b */ /* 0x000fe40003f0c000 */
[----:B------:R-:W-:-:S02]  /*0cb0*/  FSETP.GTU.AND P1, PT, R17, RZ, PT ;  /* 0x000000ff1100720b */ /* 0x000fc40003f2c000 */
[----:B---3--:R-:W-:Y:S02]  /*0cc0*/  PRMT R0, R3, 0x3340, R4 ;  /* 0x0000334003007816 */ /* 0x008fe40000000004 */
[----:B------:R-:W-:Y:S02]  /*0cd0*/  SEL R4, RZ, 0x1, P2 ;  /* 0x00000001ff047807 */ /* 0x000fe40001000000 */
[----:B------:R-:W-:Y:S02]  /*0ce0*/  SEL R7, RZ, 0x1, P4 ;  /* 0x00000001ff077807 */ /* 0x000fe40002000000 */
[----:B------:R-:W-:Y:S02]  /*0cf0*/  PRMT R3, R6, 0x3340, R5 ;  /* 0x0000334006037816 */ /* 0x000fe40000000005 */
[----:B------:R-:W-:Y:S02]  /*0d00*/  SEL R5, RZ, 0x1, P1 ;  /* 0x00000001ff057807 */ /* 0x000fe40000800000 */
[----:B------:R-:W-:-:S02]  /*0d10*/  SEL R18, RZ, 0x1, P0 ;  /* 0x00000001ff127807 */ /* 0x000fc40000000000 */
[----:B------:R-:W-:Y:S02]  /*0d20*/  PRMT R16, R7, 0x3340, R4 ;  /* 0x0000334007107816 */ /* 0x000fe40000000004 */
[----:B------:R-:W-:Y:S02]  /*0d30*/  IADD3 R6, P1, R2, UR8, RZ ;  /* 0x0000000802067c10 */ /* 0x000fe4000ff3e0ff */
[C---:B------:R-:W-:Y:S02]  /*0d40*/  LEA R4, P0, R23.reuse, UR4, 0x2 ;  /* 0x0000000417047c11 */ /* 0x040fe4000f8010ff */
[----:B------:R-:W-:Y:S02]  /*0d50*/  PRMT R17, R18, 0x3340, R5 ;  /* 0x0000334012117816 */ /* 0x000fe40000000005 */
[----:B------:R-:W-:Y:S02]  /*0d60*/  LEA.HI.X.SX32 R7, R2, UR9, 0x1, P1 ;  /* 0x0000000902077c11 */ /* 0x000fe400088f0eff */
[----:B------:R-:W-:-:S02]  /*0d70*/  LEA.HI.X R5, R23, UR5, R24, 0x2, P0 ;  /* 0x0000000517057c11 */ /* 0x000fc400080f1418 */
[----:B------:R-:W-:Y:S02]  /*0d80*/  PRMT R2, R3, 0x5410, R0 ;  /* 0x0000541003027816 */ /* 0x000fe40000000000 */
[----:B------:R-:W-:Y:S01]  /*0d90*/  PRMT R3, R17, 0x5410, R16 ;  /* 0x0000541011037816 */ /* 0x000fe20000000010 */
[----:B--2---:R-:W-:Y:S04]  /*0da0*/  STG.E.128 desc[UR6][R20.64], R12 ;  /* 0x0000000c14007986 */ /* 0x004fe8000c101d06 */
[----:B----4-:R-:W-:Y:S04]  /*0db0*/  STG.E.128 desc[UR6][R4.64+0x800], R8 ;  /* 0x0008000804007986 */ /* 0x010fe8000c101d06 */
[----:B------:R-:W-:Y:S01]  /*0dc0*/  STG.E.64 desc[UR6][R6.64], R2 ;  /* 0x0000000206007986 */ /* 0x000fe2000c101b06 */
[----:B------:R-:W-:Y:S05]  /*0dd0*/  EXIT ;  /* 0x000000000000794d */ /* 0x000fea0003800000 */
.L_x_0:
[----:B------:R-:W-:-:S00]  /*0de0*/  BRA `(.L_x_0) ;  /* 0xfffffffc00fc7947 */ /* 0x000fc0000383ffff */
[----:B------:R-:W-:-:S00]  /*0df0*/  NOP ;  /* 0x0000000000007918 */ /* 0x000fc00000000000 */
        /* <DEDUP_REMOVED lines=8> */
.L_x_1:


//--------------------- .nv.global.init           --------------------------
	.section	.nv.global.init,"aw",@progbits
.nv.global.init:
	.type		_$_str,@object
	.size		_$_str,(_$_str_$_2 - _$_str)
_$_str:
        /*0000*/ 	.byte	0x5f, 0x5f, 0x43, 0x55, 0x44, 0x41, 0x5f, 0x46, 0x54, 0x5a, 0x00
	.type		_$_str_$_2,@object
	.size		_$_str_$_2,(.L_1 - _$_str_$_2)
_$_str_$_2:
        /*000b*/ 	.byte	0x5f, 0x5f, 0x43, 0x55, 0x44, 0x41, 0x5f, 0x50, 0x52, 0x45, 0x43, 0x5f, 0x53, 0x51, 0x52, 0x54
        /*001b*/ 	.byte	0x00
.L_1:


//--------------------- .nv.shared.triton_poi_fused__native_batch_norm_legit_no_training_add_relu_threshold_backward_19 --------------------------
	.section	.nv.shared.triton_poi_fused__native_batch_norm_legit_no_training_add_relu_threshold_backward_19,"aw",@nobits
	.sectionflags	@""
	.align	16
	.zero		1024


//--------------------- .nv.constant0.triton_poi_fused__native_batch_norm_legit_no_training_add_relu_threshold_backward_19 --------------------------
	.section	.nv.constant0.triton_poi_fused__native_batch_norm_legit_no_training_add_relu_threshold_backward_19,"a",@progbits
	.sectionflags	@""
	.align	4
.nv.constant0.triton_poi_fused__native_batch_norm_legit_no_training_add_relu_threshold_backward_19:
	.zero		596
